//
// Generated by NVIDIA NVVM Compiler
//
// Compiler Build ID: CL-36424714
// Cuda compilation tools, release 13.0, V13.0.88
// Based on NVVM 20.0.0
//

.version 9.0
.target sm_100
.address_size 64

	// .globl	_Z7mysgemmiiiPKfS0_Pf

.visible .entry _Z7mysgemmiiiPKfS0_Pf(
	.param .u32 _Z7mysgemmiiiPKfS0_Pf_param_0,
	.param .u32 _Z7mysgemmiiiPKfS0_Pf_param_1,
	.param .u32 _Z7mysgemmiiiPKfS0_Pf_param_2,
	.param .u64 .ptr .align 1 _Z7mysgemmiiiPKfS0_Pf_param_3,
	.param .u64 .ptr .align 1 _Z7mysgemmiiiPKfS0_Pf_param_4,
	.param .u64 .ptr .align 1 _Z7mysgemmiiiPKfS0_Pf_param_5
)
{
	.reg .pred 	%p<13>;
	.reg .b32 	%r<41>;
	.reg .b32 	%f<68>;
	.reg .b64 	%rd<53>;

	ld.param.u32 	%r20, [_Z7mysgemmiiiPKfS0_Pf_param_0];
	ld.param.u32 	%r18, [_Z7mysgemmiiiPKfS0_Pf_param_1];
	ld.param.u32 	%r19, [_Z7mysgemmiiiPKfS0_Pf_param_2];
	ld.param.u64 	%rd7, [_Z7mysgemmiiiPKfS0_Pf_param_3];
	ld.param.u64 	%rd8, [_Z7mysgemmiiiPKfS0_Pf_param_4];
	ld.param.u64 	%rd6, [_Z7mysgemmiiiPKfS0_Pf_param_5];
	cvta.to.global.u64 	%rd1, %rd8;
	cvta.to.global.u64 	%rd2, %rd7;
	mov.u32 	%r21, %ctaid.x;
	mov.u32 	%r22, %ntid.x;
	mov.u32 	%r23, %tid.x;
	mad.lo.s32 	%r1, %r21, %r22, %r23;
	mov.u32 	%r24, %ctaid.y;
	mov.u32 	%r25, %ntid.y;
	mov.u32 	%r26, %tid.y;
	mad.lo.s32 	%r2, %r24, %r25, %r26;
	setp.ge.s32 	%p1, %r2, %r20;
	setp.ge.s32 	%p2, %r1, %r18;
	or.pred  	%p3, %p1, %p2;
	@%p3 bra 	$L__BB0_14;
	setp.lt.s32 	%p4, %r19, 1;
	mov.f32 	%f67, 0f00000000;
	@%p4 bra 	$L__BB0_13;
	mul.lo.s32 	%r3, %r19, %r2;
	and.b32  	%r4, %r19, 7;
	setp.lt.u32 	%p5, %r19, 8;
	mov.f32 	%f67, 0f00000000;
	mov.b32 	%r39, 0;
	@%p5 bra 	$L__BB0_5;
	and.b32  	%r39, %r19, 2147483640;
	neg.s32 	%r37, %r39;
	shl.b32 	%r7, %r18, 3;
	mul.wide.u32 	%rd9, %r3, 4;
	add.s64 	%rd10, %rd9, %rd2;
	add.s64 	%rd52, %rd10, 16;
	mov.f32 	%f67, 0f00000000;
	mul.wide.s32 	%rd13, %r18, 4;
	mov.u32 	%r36, %r1;
$L__BB0_4:
	.pragma "nounroll";
	ld.global.f32 	%f17, [%rd52+-16];
	mul.wide.s32 	%rd11, %r36, 4;
	add.s64 	%rd12, %rd1, %rd11;
	ld.global.f32 	%f18, [%rd12];
	fma.rn.f32 	%f19, %f17, %f18, %f67;
	ld.global.f32 	%f20, [%rd52+-12];
	add.s64 	%rd14, %rd12, %rd13;
	ld.global.f32 	%f21, [%rd14];
	fma.rn.f32 	%f22, %f20, %f21, %f19;
	ld.global.f32 	%f23, [%rd52+-8];
	add.s64 	%rd15, %rd14, %rd13;
	ld.global.f32 	%f24, [%rd15];
	fma.rn.f32 	%f25, %f23, %f24, %f22;
	ld.global.f32 	%f26, [%rd52+-4];
	add.s64 	%rd16, %rd15, %rd13;
	ld.global.f32 	%f27, [%rd16];
	fma.rn.f32 	%f28, %f26, %f27, %f25;
	ld.global.f32 	%f29, [%rd52];
	add.s64 	%rd17, %rd16, %rd13;
	ld.global.f32 	%f30, [%rd17];
	fma.rn.f32 	%f31, %f29, %f30, %f28;
	ld.global.f32 	%f32, [%rd52+4];
	add.s64 	%rd18, %rd17, %rd13;
	ld.global.f32 	%f33, [%rd18];
	fma.rn.f32 	%f34, %f32, %f33, %f31;
	ld.global.f32 	%f35, [%rd52+8];
	add.s64 	%rd19, %rd18, %rd13;
	ld.global.f32 	%f36, [%rd19];
	fma.rn.f32 	%f37, %f35, %f36, %f34;
	ld.global.f32 	%f38, [%rd52+12];
	add.s64 	%rd20, %rd19, %rd13;
	ld.global.f32 	%f39, [%rd20];
	fma.rn.f32 	%f67, %f38, %f39, %f37;
	add.s32 	%r37, %r37, 8;
	add.s32 	%r36, %r36, %r7;
	add.s64 	%rd52, %rd52, 32;
	setp.ne.s32 	%p6, %r37, 0;
	@%p6 bra 	$L__BB0_4;
$L__BB0_5:
	setp.eq.s32 	%p7, %r4, 0;
	@%p7 bra 	$L__BB0_13;
	and.b32  	%r13, %r19, 3;
	setp.lt.u32 	%p8, %r4, 4;
	@%p8 bra 	$L__BB0_8;
	add.s32 	%r28, %r39, %r3;
	mul.wide.u32 	%rd21, %r28, 4;
	add.s64 	%rd22, %rd2, %rd21;
	ld.global.f32 	%f41, [%rd22];
	mad.lo.s32 	%r29, %r39, %r18, %r1;
	mul.wide.s32 	%rd23, %r29, 4;
	add.s64 	%rd24, %rd1, %rd23;
	ld.global.f32 	%f42, [%rd24];
	fma.rn.f32 	%f43, %f41, %f42, %f67;
	cvt.u64.u32 	%rd25, %r3;
	cvt.u64.u32 	%rd26, %r39;
	add.s64 	%rd27, %rd26, %rd25;
	shl.b64 	%rd28, %rd27, 2;
	add.s64 	%rd29, %rd2, %rd28;
	ld.global.f32 	%f44, [%rd29+4];
	mul.wide.s32 	%rd30, %r18, 4;
	add.s64 	%rd31, %rd24, %rd30;
	ld.global.f32 	%f45, [%rd31];
	fma.rn.f32 	%f46, %f44, %f45, %f43;
	ld.global.f32 	%f47, [%rd29+8];
	add.s64 	%rd32, %rd31, %rd30;
	ld.global.f32 	%f48, [%rd32];
	fma.rn.f32 	%f49, %f47, %f48, %f46;
	ld.global.f32 	%f50, [%rd29+12];
	add.s64 	%rd33, %rd32, %rd30;
	ld.global.f32 	%f51, [%rd33];
	fma.rn.f32 	%f67, %f50, %f51, %f49;
	add.s32 	%r39, %r39, 4;
$L__BB0_8:
	setp.eq.s32 	%p9, %r13, 0;
	@%p9 bra 	$L__BB0_13;
	setp.eq.s32 	%p10, %r13, 1;
	@%p10 bra 	$L__BB0_11;
	add.s32 	%r30, %r39, %r3;
	mul.wide.u32 	%rd34, %r30, 4;
	add.s64 	%rd35, %rd2, %rd34;
	ld.global.f32 	%f53, [%rd35];
	mad.lo.s32 	%r31, %r39, %r18, %r1;
	mul.wide.s32 	%rd36, %r31, 4;
	add.s64 	%rd37, %rd1, %rd36;
	ld.global.f32 	%f54, [%rd37];
	fma.rn.f32 	%f55, %f53, %f54, %f67;
	cvt.u64.u32 	%rd38, %r3;
	cvt.u64.u32 	%rd39, %r39;
	add.s64 	%rd40, %rd39, %rd38;
	shl.b64 	%rd41, %rd40, 2;
	add.s64 	%rd42, %rd2, %rd41;
	ld.global.f32 	%f56, [%rd42+4];
	mul.wide.s32 	%rd43, %r18, 4;
	add.s64 	%rd44, %rd37, %rd43;
	ld.global.f32 	%f57, [%rd44];
	fma.rn.f32 	%f67, %f56, %f57, %f55;
	add.s32 	%r39, %r39, 2;
$L__BB0_11:
	and.b32  	%r32, %r19, 1;
	setp.eq.b32 	%p11, %r32, 1;
	not.pred 	%p12, %p11;
	@%p12 bra 	$L__BB0_13;
	add.s32 	%r33, %r39, %r3;
	mul.wide.u32 	%rd45, %r33, 4;
	add.s64 	%rd46, %rd2, %rd45;
	ld.global.f32 	%f58, [%rd46];
	mad.lo.s32 	%r34, %r39, %r18, %r1;
	mul.wide.s32 	%rd47, %r34, 4;
	add.s64 	%rd48, %rd1, %rd47;
	ld.global.f32 	%f59, [%rd48];
	fma.rn.f32 	%f67, %f58, %f59, %f67;
$L__BB0_13:
	mad.lo.s32 	%r35, %r18, %r2, %r1;
	cvta.to.global.u64 	%rd49, %rd6;
	mul.wide.s32 	%rd50, %r35, 4;
	add.s64 	%rd51, %rd49, %rd50;
	st.global.f32 	[%rd51], %f67;
$L__BB0_14:
	ret;

}


// ===== COMPILED SASS (sm_100) =====

	.target	sm_100

	.elftype	@"ET_EXEC"


//--------------------- .note.nv.tkinfo           --------------------------
	.section	.note.nv.tkinfo,"",@"SHT_NOTE"
	.sectionflags	@"SHF_NOTE_NV_TKINFO"
	.tkinfo
        /*0018*/ 	.word	0x00000002
        /*0030*/ 	.string	""
        /*0030*/ 	.string	"ptxas"
        /*0030*/ 	.string	"Cuda compilation tools, release 13.0, V13.0.88"
        /*0030*/ 	.string	"Build cuda_13.0.r13.0/compiler.36424714_0"
        /*0030*/ 	.string	"-arch sm_100 -m 64 "



//--------------------- .note.nv.cuinfo           --------------------------
	.section	.note.nv.cuinfo,"",@"SHT_NOTE"
	.sectionflags	@"SHF_NOTE_NV_CUINFO"
        /*0018*/ 	.short	0x0002
        /*001a*/ 	.short	0x0064
        /*001c*/ 	.short	0x0082
	.zero		2


//--------------------- .nv.info                  --------------------------
	.section	.nv.info,"",@"SHT_CUDA_INFO"
	.align	4


	//----- nvinfo : EIATTR_REGCOUNT
	.align		4
        /*0000*/ 	.byte	0x04, 0x2f
        /*0002*/ 	.short	(.L_1 - .L_0)
	.align		4
.L_0:
        /*0004*/ 	.word	index@(_Z7mysgemmiiiPKfS0_Pf)
        /*0008*/ 	.word	0x00000020


	//----- nvinfo : EIATTR_FRAME_SIZE
	.align		4
.L_1:
        /*000c*/ 	.byte	0x04, 0x11
        /*000e*/ 	.short	(.L_3 - .L_2)
	.align		4
.L_2:
        /*0010*/ 	.word	index@(_Z7mysgemmiiiPKfS0_Pf)
        /*0014*/ 	.word	0x00000000


	//----- nvinfo : EIATTR_MIN_STACK_SIZE
	.align		4
.L_3:
        /*0018*/ 	.byte	0x04, 0x12
        /*001a*/ 	.short	(.L_5 - .L_4)
	.align		4
.L_4:
        /*001c*/ 	.word	index@(_Z7mysgemmiiiPKfS0_Pf)
        /*0020*/ 	.word	0x00000000
.L_5:


//--------------------- .nv.compat                --------------------------
	.section	.nv.compat,"",@"SHT_CUDA_COMPAT_INFO"
	.align	4
        /*0000*/ 	.byte	0x02, 0x09, 0x00, 0x00, 0x02, 0x02, 0x01, 0x00, 0x02, 0x05, 0x05, 0x00, 0x03, 0x07, 0x01, 0x01
        /*0010*/ 	.byte	0x02, 0x03, 0x00, 0x00, 0x02, 0x06, 0x01, 0x00, 0x04, 0x0b, 0x08, 0x00, 0x09, 0x00, 0x00, 0x00
        /*0020*/ 	.byte	0x00, 0x00, 0x00, 0x00


//--------------------- .nv.info._Z7mysgemmiiiPKfS0_Pf --------------------------
	.section	.nv.info._Z7mysgemmiiiPKfS0_Pf,"",@"SHT_CUDA_INFO"
	.sectionflags	@""
	.align	4


	//----- nvinfo : EIATTR_CUDA_API_VERSION
	.align		4
        /*0000*/ 	.byte	0x04, 0x37
        /*0002*/ 	.short	(.L_7 - .L_6)
.L_6:
        /*0004*/ 	.word	0x00000082


	//----- nvinfo : EIATTR_KPARAM_INFO
	.align		4
.L_7:
        /*0008*/ 	.byte	0x04, 0x17
        /*000a*/ 	.short	(.L_9 - .L_8)
.L_8:
        /*000c*/ 	.word	0x00000000
        /*0010*/ 	.short	0x0005
        /*0012*/ 	.short	0x0020
        /*0014*/ 	.byte	0x00, 0xf5, 0x21, 0x00


	//----- nvinfo : EIATTR_KPARAM_INFO
	.align		4
.L_9:
        /*0018*/ 	.byte	0x04, 0x17
        /*001a*/ 	.short	(.L_11 - .L_10)
.L_10:
        /*001c*/ 	.word	0x00000000
        /*0020*/ 	.short	0x0004
        /*0022*/ 	.short	0x0018
        /*0024*/ 	.byte	0x00, 0xf5, 0x21, 0x00


	//----- nvinfo : EIATTR_KPARAM_INFO
	.align		4
.L_11:
        /*0028*/ 	.byte	0x04, 0x17
        /*002a*/ 	.short	(.L_13 - .L_12)
.L_12:
        /*002c*/ 	.word	0x00000000
        /*0030*/ 	.short	0x0003
        /*0032*/ 	.short	0x0010
        /*0034*/ 	.byte	0x00, 0xf5, 0x21, 0x00


	//----- nvinfo : EIATTR_KPARAM_INFO
	.align		4
.L_13:
        /*0038*/ 	.byte	0x04, 0x17
        /*003a*/ 	.short	(.L_15 - .L_14)
.L_14:
        /*003c*/ 	.word	0x00000000
        /*0040*/ 	.short	0x0002
        /*0042*/ 	.short	0x0008
        /*0044*/ 	.byte	0x00, 0xf0, 0x11, 0x00


	//----- nvinfo : EIATTR_KPARAM_INFO
	.align		4
.L_15:
        /*0048*/ 	.byte	0x04, 0x17
        /*004a*/ 	.short	(.L_17 - .L_16)
.L_16:
        /*004c*/ 	.word	0x00000000
        /*0050*/ 	.short	0x0001
        /*0052*/ 	.short	0x0004
        /*0054*/ 	.byte	0x00, 0xf0, 0x11, 0x00


	//----- nvinfo : EIATTR_KPARAM_INFO
	.align		4
.L_17:
        /*0058*/ 	.byte	0x04, 0x17
        /*005a*/ 	.short	(.L_19 - .L_18)
.L_18:
        /*005c*/ 	.word	0x00000000
        /*0060*/ 	.short	0x0000
        /*0062*/ 	.short	0x0000
        /*0064*/ 	.byte	0x00, 0xf0, 0x11, 0x00


	//----- nvinfo : EIATTR_SPARSE_MMA_MASK
	.align		4
.L_19:
        /*0068*/ 	.byte	0x03, 0x50
        /*006a*/ 	.short	0x0000


	//----- nvinfo : EIATTR_MAXREG_COUNT
	.align		4
        /*006c*/ 	.byte	0x03, 0x1b
        /*006e*/ 	.short	0x00ff


	//----- nvinfo : EIATTR_MERCURY_ISA_VERSION
	.align		4
        /*0070*/ 	.byte	0x03, 0x5f
        /*0072*/ 	.short	0x0101


	//----- nvinfo : EIATTR_VRC_CTA_INIT_COUNT
	.align		4
        /*0074*/ 	.byte	0x02, 0x4a
	.zero		1
	.zero		1


	//----- nvinfo : EIATTR_EXIT_INSTR_OFFSETS
	.align		4
        /*0078*/ 	.byte	0x04, 0x1c
        /*007a*/ 	.short	(.L_21 - .L_20)


	//   ....[0]....
.L_20:
        /*007c*/ 	.word	0x000000c0


	//   ....[1]....
        /*0080*/ 	.word	0x000008e0


	//----- nvinfo : EIATTR_CBANK_PARAM_SIZE
	.align		4
.L_21:
        /*0084*/ 	.byte	0x03, 0x19
        /*0086*/ 	.short	0x0028


	//----- nvinfo : EIATTR_PARAM_CBANK
	.align		4
        /*0088*/ 	.byte	0x04, 0x0a
        /*008a*/ 	.short	(.L_23 - .L_22)
	.align		4
.L_22:
        /*008c*/ 	.word	index@(.nv.constant0._Z7mysgemmiiiPKfS0_Pf)
        /*0090*/ 	.short	0x0380
        /*0092*/ 	.short	0x0028


	//----- nvinfo : EIATTR_SW_WAR
	.align		4
.L_23:
        /*0094*/ 	.byte	0x04, 0x36
        /*0096*/ 	.short	(.L_25 - .L_24)
.L_24:
        /*0098*/ 	.word	0x00000008
.L_25:


//--------------------- .nv.callgraph             --------------------------
	.section	.nv.callgraph,"",@"SHT_CUDA_CALLGRAPH"
	.align	4
	.sectionentsize	8
	.align		4
        /*0000*/ 	.word	0x00000000
	.align		4
        /*0004*/ 	.word	0xffffffff
	.align		4
        /*0008*/ 	.word	0x00000000
	.align		4
        /*000c*/ 	.word	0xfffffffe
	.align		4
        /*0010*/ 	.word	0x00000000
	.align		4
        /*0014*/ 	.word	0xfffffffd
	.align		4
        /*0018*/ 	.word	0x00000000
	.align		4
        /*001c*/ 	.word	0xfffffffc


//--------------------- .text._Z7mysgemmiiiPKfS0_Pf --------------------------
	.section	.text._Z7mysgemmiiiPKfS0_Pf,"ax",@progbits
	.align	128
        .global         _Z7mysgemmiiiPKfS0_Pf
        .type           _Z7mysgemmiiiPKfS0_Pf,@function
        .size           _Z7mysgemmiiiPKfS0_Pf,(.L_x_5 - _Z7mysgemmiiiPKfS0_Pf)
        .other          _Z7mysgemmiiiPKfS0_Pf,@"STO_CUDA_ENTRY STV_DEFAULT"
_Z7mysgemmiiiPKfS0_Pf:
.text._Z7mysgemmiiiPKfS0_Pf:
[----:B------:R-:W-:Y:S01]  /*0000*/  LDC R1, c[0x0][0x37c] ;  /* 0x0000df00ff017b82 */ /* 0x000fe20000000800 */
[----:B------:R-:W0:Y:S07]  /*0010*/  S2R R5, SR_TID.X ;  /* 0x0000000000057919 */ /* 0x000e2e0000002100 */
[----:B------:R-:W0:Y:S01]  /*0020*/  S2UR UR4, SR_CTAID.X ;  /* 0x00000000000479c3 */ /* 0x000e220000002500 */
[----:B------:R-:W1:Y:S07]  /*0030*/  S2R R4, SR_TID.Y ;  /* 0x0000000000047919 */ /* 0x000e6e0000002200 */
[----:B------:R-:W0:Y:S08]  /*0040*/  LDC R0, c[0x0][0x360] ;  /* 0x0000d800ff007b82 */ /* 0x000e300000000800 */
[----:B------:R-:W1:Y:S08]  /*0050*/  S2UR UR5, SR_CTAID.Y ;  /* 0x00000000000579c3 */ /* 0x000e700000002600 */
[----:B------:R-:W1:Y:S08]  /*0060*/  LDC R19, c[0x0][0x364] ;  /* 0x0000d900ff137b82 */ /* 0x000e700000000800 */
[----:B------:R-:W2:Y:S01]  /*0070*/  LDC.64 R2, c[0x0][0x380] ;  /* 0x0000e000ff027b82 */ /* 0x000ea20000000a00 */
[----:B0-----:R-:W-:-:S02]  /*0080*/  IMAD R0, R0, UR4, R5 ;  /* 0x0000000400007c24 */ /* 0x001fc4000f8e0205 */
[----:B-1----:R-:W-:-:S03]  /*0090*/  IMAD R19, R19, UR5, R4 ;  /* 0x0000000513137c24 */ /* 0x002fc6000f8e0204 */
[----:B--2---:R-:W-:-:S04]  /*00a0*/  ISETP.GE.AND P0, PT, R0, R3, PT ;  /* 0x000000030000720c */ /* 0x004fc80003f06270 */
[----:B------:R-:W-:-:S13]  /*00b0*/  ISETP.GE.OR P0, PT, R19, R2, P0 ;  /* 0x000000021300720c */ /* 0x000fda0000706670 */
[----:B------:R-:W-:Y:S05]  /*00c0*/  @P0 EXIT ;  /* 0x000000000000094d */ /* 0x000fea0003800000 */
[----:B------:R-:W0:Y:S01]  /*00d0*/  LDC R2, c[0x0][0x388] ;  /* 0x0000e200ff027b82 */ /* 0x000e220000000800 */
[----:B------:R-:W1:Y:S01]  /*00e0*/  LDCU.64 UR4, c[0x0][0x358] ;  /* 0x00006b00ff0477ac */ /* 0x000e620008000a00 */
[----:B------:R-:W-:Y:S01]  /*00f0*/  HFMA2 R24, -RZ, RZ, 0, 0 ;  /* 0x00000000ff187431 */ /* 0x000fe200000001ff */
[----:B0-----:R-:W-:-:S13]  /*0100*/  ISETP.GE.AND P0, PT, R2, 0x1, PT ;  /* 0x000000010200780c */ /* 0x001fda0003f06270 */
[----:B-1----:R-:W-:Y:S05]  /*0110*/  @!P0 BRA `(.L_x_0) ;  /* 0x0000000400e08947 */ /* 0x002fea0003800000 */
[C---:B------:R-:W-:Y:S01]  /*0120*/  ISETP.GE.U32.AND P1, PT, R2.reuse, 0x8, PT ;  /* 0x000000080200780c */ /* 0x040fe20003f26070 */
[----:B------:R-:W-:Y:S01]  /*0130*/  IMAD R20, R19, R2, RZ ;  /* 0x0000000213147224 */ /* 0x000fe200078e02ff */
[----:B------:R-:W-:Y:S02]  /*0140*/  LOP3.LUT R27, R2, 0x7, RZ, 0xc0, !PT ;  /* 0x00000007021b7812 */ /* 0x000fe400078ec0ff */
[----:B------:R-:W-:Y:S02]  /*0150*/  MOV R24, RZ ;  /* 0x000000ff00187202 */ /* 0x000fe40000000f00 */
[----:B------:R-:W-:Y:S02]  /*0160*/  ISETP.NE.AND P0, PT, R27, RZ, PT ;  /* 0x000000ff1b00720c */ /* 0x000fe40003f05270 */
[----:B------:R-:W-:-:S05]  /*0170*/  MOV R21, RZ ;  /* 0x000000ff00157202 */ /* 0x000fca0000000f00 */
[----:B------:R-:W-:Y:S06]  /*0180*/  @!P1 BRA `(.L_x_1) ;  /* 0x0000000000c49947 */ /* 0x000fec0003800000 */
[----:B------:R-:W0:Y:S01]  /*0190*/  LDC.64 R4, c[0x0][0x390] ;  /* 0x0000e400ff047b82 */ /* 0x000e220000000a00 */
[----:B------:R-:W-:Y:S02]  /*01a0*/  LOP3.LUT R21, R2, 0x7ffffff8, RZ, 0xc0, !PT ;  /* 0x7ffffff802157812 */ /* 0x000fe400078ec0ff */
[----:B------:R-:W-:Y:S02]  /*01b0*/  MOV R24, RZ ;  /* 0x000000ff00187202 */ /* 0x000fe40000000f00 */
[----:B------:R-:W-:Y:S02]  /*01c0*/  MOV R18, R0 ;  /* 0x0000000000127202 */ /* 0x000fe40000000f00 */
[----:B------:R-:W-:Y:S01]  /*01d0*/  IADD3 R22, PT, PT, -R21, RZ, RZ ;  /* 0x000000ff15167210 */ /* 0x000fe20007ffe1ff */
[----:B0-----:R-:W-:-:S03]  /*01e0*/  IMAD.WIDE.U32 R4, R20, 0x4, R4 ;  /* 0x0000000414047825 */ /* 0x001fc600078e0004 */
[----:B------:R-:W-:-:S04]  /*01f0*/  IADD3 R6, P1, PT, R4, 0x10, RZ ;  /* 0x0000001004067810 */ /* 0x000fc80007f3e0ff */
[----:B------:R-:W-:-:S09]  /*0200*/  IADD3.X R7, PT, PT, RZ, R5, RZ, P1, !PT ;  /* 0x00000005ff077210 */ /* 0x000fd20000ffe4ff */
.L_x_2:
[----:B------:R-:W0:Y:S01]  /*0210*/  LDC.64 R16, c[0x0][0x398] ;  /* 0x0000e600ff107b82 */ /* 0x000e220000000a00 */
[----:B------:R-:W-:Y:S02]  /*0220*/  MOV R4, R6 ;  /* 0x0000000600047202 */ /* 0x000fe40000000f00 */
[----:B------:R-:W-:-:S05]  /*0230*/  MOV R5, R7 ;  /* 0x0000000700057202 */ /* 0x000fca0000000f00 */
[----:B------:R-:W2:Y:S04]  /*0240*/  LDG.E R25, desc[UR4][R4.64+-0x10] ;  /* 0xfffff00404197981 */ /* 0x000ea8000c1e1900 */
[----:B------:R-:W3:Y:S04]  /*0250*/  LDG.E R23, desc[UR4][R4.64+-0xc] ;  /* 0xfffff40404177981 */ /* 0x000ee8000c1e1900 */
[----:B------:R-:W4:Y:S04]  /*0260*/  LDG.E R29, desc[UR4][R4.64+-0x8] ;  /* 0xfffff804041d7981 */ /* 0x000f28000c1e1900 */
[----:B------:R-:W5:Y:S01]  /*0270*/  LDG.E R28, desc[UR4][R4.64+-0x4] ;  /* 0xfffffc04041c7981 */ /* 0x000f62000c1e1900 */
[----:B0-----:R-:W-:-:S05]  /*0280*/  IMAD.WIDE R16, R18, 0x4, R16 ;  /* 0x0000000412107825 */ /* 0x001fca00078e0210 */
[----:B------:R0:W2:Y:S01]  /*0290*/  LDG.E R26, desc[UR4][R16.64] ;  /* 0x00000004101a7981 */ /* 0x0000a2000c1e1900 */
[----:B------:R-:W-:-:S04]  /*02a0*/  IMAD.WIDE R14, R3, 0x4, R16 ;  /* 0x00000004030e7825 */ /* 0x000fc800078e0210 */
[C---:B------:R-:W-:Y:S02]  /*02b0*/  IMAD.WIDE R6, R3.reuse, 0x4, R14 ;  /* 0x0000000403067825 */ /* 0x040fe400078e020e */
[----:B------:R-:W3:Y:S02]  /*02c0*/  LDG.E R14, desc[UR4][R14.64] ;  /* 0x000000040e0e7981 */ /* 0x000ee4000c1e1900 */
[C---:B------:R-:W-:Y:S02]  /*02d0*/  IMAD.WIDE R10, R3.reuse, 0x4, R6 ;  /* 0x00000004030a7825 */ /* 0x040fe400078e0206 */
[----:B------:R-:W4:Y:S02]  /*02e0*/  LDG.E R6, desc[UR4][R6.64] ;  /* 0x0000000406067981 */ /* 0x000f24000c1e1900 */
[C---:B------:R-:W-:Y:S02]  /*02f0*/  IMAD.WIDE R8, R3.reuse, 0x4, R10 ;  /* 0x0000000403087825 */ /* 0x040fe400078e020a */
[----:B------:R-:W5:Y:S02]  /*0300*/  LDG.E R10, desc[UR4][R10.64] ;  /* 0x000000040a0a7981 */ /* 0x000f64000c1e1900 */
[----:B------:R-:W-:-:S02]  /*0310*/  IMAD.WIDE R12, R3, 0x4, R8 ;  /* 0x00000004030c7825 */ /* 0x000fc400078e0208 */
[----:B------:R-:W5:Y:S04]  /*0320*/  LDG.E R7, desc[UR4][R4.64] ;  /* 0x0000000404077981 */ /* 0x000f68000c1e1900 */
[----:B------:R-:W5:Y:S01]  /*0330*/  LDG.E R8, desc[UR4][R8.64] ;  /* 0x0000000408087981 */ /* 0x000f62000c1e1900 */
[----:B0-----:R-:W-:-:S03]  /*0340*/  IMAD.WIDE R16, R3, 0x4, R12 ;  /* 0x0000000403107825 */ /* 0x001fc600078e020c */
[----:B------:R-:W5:Y:S04]  /*0350*/  LDG.E R12, desc[UR4][R12.64] ;  /* 0x000000040c0c7981 */ /* 0x000f68000c1e1900 */
[----:B------:R-:W5:Y:S04]  /*0360*/  LDG.E R15, desc[UR4][R16.64] ;  /* 0x00000004100f7981 */ /* 0x000f68000c1e1900 */
[----:B------:R-:W5:Y:S04]  /*0370*/  LDG.E R9, desc[UR4][R4.64+0x4] ;  /* 0x0000040404097981 */ /* 0x000f68000c1e1900 */
[----:B------:R-:W5:Y:S01]  /*0380*/  LDG.E R11, desc[UR4][R4.64+0xc] ;  /* 0x00000c04040b7981 */ /* 0x000f62000c1e1900 */
[----:B--2---:R-:W-:Y:S01]  /*0390*/  FFMA R26, R25, R26, R24 ;  /* 0x0000001a191a7223 */ /* 0x004fe20000000018 */
[----:B------:R-:W-:-:S02]  /*03a0*/  IMAD.WIDE R24, R3, 0x4, R16 ;  /* 0x0000000403187825 */ /* 0x000fc400078e0210 */
[----:B------:R-:W2:Y:S04]  /*03b0*/  LDG.E R16, desc[UR4][R4.64+0x8] ;  /* 0x0000080404107981 */ /* 0x000ea8000c1e1900 */
[----:B------:R-:W2:Y:S01]  /*03c0*/  LDG.E R24, desc[UR4][R24.64] ;  /* 0x0000000418187981 */ /* 0x000ea2000c1e1900 */
[----:B---3--:R-:W-:Y:S01]  /*03d0*/  FFMA R14, R23, R14, R26 ;  /* 0x0000000e170e7223 */ /* 0x008fe2000000001a */
[----:B------:R-:W-:-:S03]  /*03e0*/  IADD3 R22, PT, PT, R22, 0x8, RZ ;  /* 0x0000000816167810 */ /* 0x000fc60007ffe0ff */
[----:B----4-:R-:W-:Y:S01]  /*03f0*/  FFMA R29, R29, R6, R14 ;  /* 0x000000061d1d7223 */ /* 0x010fe2000000000e */
[----:B------:R-:W-:-:S03]  /*0400*/  ISETP.NE.AND P1, PT, R22, RZ, PT ;  /* 0x000000ff1600720c */ /* 0x000fc60003f25270 */
[----:B-----5:R-:W-:Y:S01]  /*0410*/  FFMA R10, R28, R10, R29 ;  /* 0x0000000a1c0a7223 */ /* 0x020fe2000000001d */
[----:B------:R-:W-:-:S03]  /*0420*/  IADD3 R6, P2, PT, R4, 0x20, RZ ;  /* 0x0000002004067810 */ /* 0x000fc60007f5e0ff */
[----:B------:R-:W-:Y:S01]  /*0430*/  FFMA R8, R7, R8, R10 ;  /* 0x0000000807087223 */ /* 0x000fe2000000000a */
[----:B------:R-:W-:Y:S02]  /*0440*/  IADD3.X R7, PT, PT, RZ, R5, RZ, P2, !PT ;  /* 0x00000005ff077210 */ /* 0x000fe400017fe4ff */
[----:B------:R-:W-:Y:S01]  /*0450*/  LEA R18, R3, R18, 0x3 ;  /* 0x0000001203127211 */ /* 0x000fe200078e18ff */
[----:B------:R-:W-:-:S04]  /*0460*/  FFMA R9, R9, R12, R8 ;  /* 0x0000000c09097223 */ /* 0x000fc80000000008 */
[----:B--2---:R-:W-:-:S04]  /*0470*/  FFMA R16, R16, R15, R9 ;  /* 0x0000000f10107223 */ /* 0x004fc80000000009 */
[----:B------:R-:W-:Y:S01]  /*0480*/  FFMA R24, R11, R24, R16 ;  /* 0x000000180b187223 */ /* 0x000fe20000000010 */
[----:B------:R-:W-:Y:S06]  /*0490*/  @P1 BRA `(.L_x_2) ;  /* 0xfffffffc005c1947 */ /* 0x000fec000383ffff */
.L_x_1:
[----:B------:R-:W-:Y:S05]  /*04a0*/  @!P0 BRA `(.L_x_0) ;  /* 0x0000000000fc8947 */ /* 0x000fea0003800000 */
[----:B------:R-:W-:Y:S02]  /*04b0*/  ISETP.GE.U32.AND P1, PT, R27, 0x4, PT ;  /* 0x000000041b00780c */ /* 0x000fe40003f26070 */
[----:B------:R-:W-:-:S04]  /*04c0*/  LOP3.LUT R16, R2, 0x3, RZ, 0xc0, !PT ;  /* 0x0000000302107812 */ /* 0x000fc800078ec0ff */
[----:B------:R-:W-:-:S07]  /*04d0*/  ISETP.NE.AND P0, PT, R16, RZ, PT ;  /* 0x000000ff1000720c */ /* 0x000fce0003f05270 */
[----:B------:R-:W-:Y:S06]  /*04e0*/  @!P1 BRA `(.L_x_3) ;  /* 0x00000000006c9947 */ /* 0x000fec0003800000 */
[----:B------:R-:W0:Y:S01]  /*04f0*/  LDC.64 R6, c[0x0][0x398] ;  /* 0x0000e600ff067b82 */ /* 0x000e220000000a00 */
[----:B------:R-:W1:Y:S01]  /*0500*/  LDCU.64 UR6, c[0x0][0x390] ;  /* 0x00007200ff0677ac */ /* 0x000e620008000a00 */
[----:B------:R-:W-:Y:S01]  /*0510*/  IMAD R9, R21, R3, R0 ;  /* 0x0000000315097224 */ /* 0x000fe200078e0200 */
[CC--:B------:R-:W-:Y:S02]  /*0520*/  IADD3 R5, PT, PT, R20.reuse, R21.reuse, RZ ;  /* 0x0000001514057210 */ /* 0x0c0fe40007ffe0ff */
[----:B------:R-:W-:-:S03]  /*0530*/  IADD3 R10, P1, PT, R20, R21, RZ ;  /* 0x00000015140a7210 */ /* 0x000fc60007f3e0ff */
[----:B------:R-:W2:Y:S01]  /*0540*/  LDC.64 R14, c[0x0][0x390] ;  /* 0x0000e400ff0e7b82 */ /* 0x000ea20000000a00 */
[----:B0-----:R-:W-:-:S04]  /*0550*/  IMAD.WIDE R6, R9, 0x4, R6 ;  /* 0x0000000409067825 */ /* 0x001fc800078e0206 */
[----:B------:R-:W-:Y:S02]  /*0560*/  IMAD.WIDE R8, R3, 0x4, R6 ;  /* 0x0000000403087825 */ /* 0x000fe400078e0206 */
[----:B------:R-:W3:Y:S02]  /*0570*/  LDG.E R6, desc[UR4][R6.64] ;  /* 0x0000000406067981 */ /* 0x000ee4000c1e1900 */
[----:B--2---:R-:W-:Y:S01]  /*0580*/  IMAD.WIDE.U32 R14, R5, 0x4, R14 ;  /* 0x00000004050e7825 */ /* 0x004fe200078e000e */
[----:B------:R-:W-:Y:S02]  /*0590*/  IADD3.X R5, PT, PT, RZ, RZ, RZ, P1, !PT ;  /* 0x000000ffff057210 */ /* 0x000fe40000ffe4ff */
[----:B-1----:R-:W-:-:S03]  /*05a0*/  LEA R4, P1, R10, UR6, 0x2 ;  /* 0x000000060a047c11 */ /* 0x002fc6000f8210ff */
[----:B------:R-:W3:Y:S01]  /*05b0*/  LDG.E R15, desc[UR4][R14.64] ;  /* 0x000000040e0f7981 */ /* 0x000ee2000c1e1900 */
[----:B------:R-:W-:Y:S01]  /*05c0*/  LEA.HI.X R5, R10, UR7, R5, 0x2, P1 ;  /* 0x000000070a057c11 */ /* 0x000fe200088f1405 */
[C---:B------:R-:W-:Y:S02]  /*05d0*/  IMAD.WIDE R10, R3.reuse, 0x4, R8 ;  /* 0x00000004030a7825 */ /* 0x040fe400078e0208 */
[----:B------:R-:W2:Y:S04]  /*05e0*/  LDG.E R8, desc[UR4][R8.64] ;  /* 0x0000000408087981 */ /* 0x000ea8000c1e1900 */
[----:B------:R-:W2:Y:S01]  /*05f0*/  LDG.E R17, desc[UR4][R4.64+0x4] ;  /* 0x0000040404117981 */ /* 0x000ea2000c1e1900 */
[----:B------:R-:W-:-:S03]  /*0600*/  IMAD.WIDE R12, R3, 0x4, R10 ;  /* 0x00000004030c7825 */ /* 0x000fc600078e020a */
[----:B------:R-:W4:Y:S04]  /*0610*/  LDG.E R22, desc[UR4][R10.64] ;  /* 0x000000040a167981 */ /* 0x000f28000c1e1900 */
[----:B------:R-:W4:Y:S04]  /*0620*/  LDG.E R18, desc[UR4][R4.64+0x8] ;  /* 0x0000080404127981 */ /* 0x000f28000c1e1900 */
[----:B------:R-:W5:Y:S04]  /*0630*/  LDG.E R26, desc[UR4][R4.64+0xc] ;  /* 0x00000c04041a7981 */ /* 0x000f68000c1e1900 */
[----:B------:R-:W5:Y:S01]  /*0640*/  LDG.E R12, desc[UR4][R12.64] ;  /* 0x000000040c0c7981 */ /* 0x000f62000c1e1900 */
[----:B------:R-:W-:Y:S01]  /*0650*/  IADD3 R21, PT, PT, R21, 0x4, RZ ;  /* 0x0000000415157810 */ /* 0x000fe20007ffe0ff */
[----:B---3--:R-:W-:-:S04]  /*0660*/  FFMA R24, R15, R6, R24 ;  /* 0x000000060f187223 */ /* 0x008fc80000000018 */
[----:B--2---:R-:W-:-:S04]  /*0670*/  FFMA R17, R17, R8, R24 ;  /* 0x0000000811117223 */ /* 0x004fc80000000018 */
[----:B----4-:R-:W-:-:S04]  /*0680*/  FFMA R17, R18, R22, R17 ;  /* 0x0000001612117223 */ /* 0x010fc80000000011 */
[----:B-----5:R-:W-:-:S07]  /*0690*/  FFMA R24, R26, R12, R17 ;  /* 0x0000000c1a187223 */ /* 0x020fce0000000011 */
.L_x_3:
[----:B------:R-:W-:Y:S05]  /*06a0*/  @!P0 BRA `(.L_x_0) ;  /* 0x00000000007c8947 */ /* 0x000fea0003800000 */
[----:B------:R-:W-:Y:S01]  /*06b0*/  ISETP.NE.AND P1, PT, R16, 0x1, PT ;  /* 0x000000011000780c */ /* 0x000fe20003f25270 */
[----:B------:R-:W0:Y:S01]  /*06c0*/  LDC.64 R12, c[0x0][0x390] ;  /* 0x0000e400ff0c7b82 */ /* 0x000e220000000a00 */
[----:B------:R-:W-:-:S04]  /*06d0*/  LOP3.LUT R2, R2, 0x1, RZ, 0xc0, !PT ;  /* 0x0000000102027812 */ /* 0x000fc800078ec0ff */
[----:B------:R-:W-:-:S03]  /*06e0*/  ISETP.NE.U32.AND P0, PT, R2, 0x1, PT ;  /* 0x000000010200780c */ /* 0x000fc60003f05070 */
[----:B------:R-:W1:Y:S04]  /*06f0*/  LDC.64 R10, c[0x0][0x398] ;  /* 0x0000e600ff0a7b82 */ /* 0x000e680000000a00 */
[CC--:B------:R-:W-:Y:S02]  /*0700*/  @P1 IADD3 R15, PT, PT, R20.reuse, R21.reuse, RZ ;  /* 0x00000015140f1210 */ /* 0x0c0fe40007ffe0ff */
[----:B------:R-:W-:Y:S02]  /*0710*/  @P1 IADD3 R2, P2, PT, R20, R21, RZ ;  /* 0x0000001514021210 */ /* 0x000fe40007f5e0ff */
[----:B------:R-:W2:Y:S02]  /*0720*/  @P1 LDC.64 R4, c[0x0][0x390] ;  /* 0x0000e400ff041b82 */ /* 0x000ea40000000a00 */
[----:B------:R-:W-:-:S06]  /*0730*/  @P1 IADD3.X R14, PT, PT, RZ, RZ, RZ, P2, !PT ;  /* 0x000000ffff0e1210 */ /* 0x000fcc00017fe4ff */
[----:B------:R-:W3:Y:S01]  /*0740*/  LDC.64 R6, c[0x0][0x390] ;  /* 0x0000e400ff067b82 */ /* 0x000ee20000000a00 */
[----:B0-----:R-:W-:-:S04]  /*0750*/  @P1 IMAD.WIDE.U32 R12, R15, 0x4, R12 ;  /* 0x000000040f0c1825 */ /* 0x001fc800078e000c */
[C---:B------:R-:W-:Y:S01]  /*0760*/  @P1 IMAD R15, R21.reuse, R3, R0 ;  /* 0x00000003150f1224 */ /* 0x040fe200078e0200 */
[----:B------:R-:W-:Y:S01]  /*0770*/  @P1 IADD3 R21, PT, PT, R21, 0x2, RZ ;  /* 0x0000000215151810 */ /* 0x000fe20007ffe0ff */
[----:B------:R-:W4:Y:S01]  /*0780*/  @P1 LDG.E R13, desc[UR4][R12.64] ;  /* 0x000000040c0d1981 */ /* 0x000f22000c1e1900 */
[----:B------:R-:W0:Y:S01]  /*0790*/  LDC.64 R8, c[0x0][0x398] ;  /* 0x0000e600ff087b82 */ /* 0x000e220000000a00 */
[----:B-1----:R-:W-:Y:S01]  /*07a0*/  @P1 IMAD.WIDE R10, R15, 0x4, R10 ;  /* 0x000000040f0a1825 */ /* 0x002fe200078e020a */
[----:B------:R-:W-:Y:S02]  /*07b0*/  @!P0 IADD3 R17, PT, PT, R20, R21, RZ ;  /* 0x0000001514118210 */ /* 0x000fe40007ffe0ff */
[----:B--2---:R-:W-:Y:S01]  /*07c0*/  @P1 LEA R4, P2, R2, R4, 0x2 ;  /* 0x0000000402041211 */ /* 0x004fe200078410ff */
[----:B------:R-:W-:-:S03]  /*07d0*/  @!P0 IMAD R21, R21, R3, R0 ;  /* 0x0000000315158224 */ /* 0x000fc600078e0200 */
[----:B------:R-:W-:Y:S01]  /*07e0*/  @P1 LEA.HI.X R5, R2, R5, R14, 0x2, P2 ;  /* 0x0000000502051211 */ /* 0x000fe200010f140e */
[----:B------:R-:W-:Y:S01]  /*07f0*/  @P1 IMAD.WIDE R14, R3, 0x4, R10 ;  /* 0x00000004030e1825 */ /* 0x000fe200078e020a */
[----:B------:R-:W4:Y:S03]  /*0800*/  @P1 LDG.E R2, desc[UR4][R10.64] ;  /* 0x000000040a021981 */ /* 0x000f26000c1e1900 */
[----:B---3--:R-:W-:Y:S01]  /*0810*/  @!P0 IMAD.WIDE.U32 R6, R17, 0x4, R6 ;  /* 0x0000000411068825 */ /* 0x008fe200078e0006 */
[----:B------:R-:W2:Y:S04]  /*0820*/  @P1 LDG.E R5, desc[UR4][R4.64+0x4] ;  /* 0x0000040404051981 */ /* 0x000ea8000c1e1900 */
[----:B------:R-:W2:Y:S01]  /*0830*/  @P1 LDG.E R14, desc[UR4][R14.64] ;  /* 0x000000040e0e1981 */ /* 0x000ea2000c1e1900 */
[----:B0-----:R-:W-:-:S03]  /*0840*/  @!P0 IMAD.WIDE R8, R21, 0x4, R8 ;  /* 0x0000000415088825 */ /* 0x001fc600078e0208 */
[----:B------:R-:W3:Y:S04]  /*0850*/  @!P0 LDG.E R7, desc[UR4][R6.64] ;  /* 0x0000000406078981 */ /* 0x000ee8000c1e1900 */
[----:B------:R-:W3:Y:S01]  /*0860*/  @!P0 LDG.E R8, desc[UR4][R8.64] ;  /* 0x0000000408088981 */ /* 0x000ee2000c1e1900 */
[----:B----4-:R-:W-:-:S04]  /*0870*/  @P1 FFMA R2, R13, R2, R24 ;  /* 0x000000020d021223 */ /* 0x010fc80000000018 */
[----:B--2---:R-:W-:-:S04]  /*0880*/  @P1 FFMA R24, R5, R14, R2 ;  /* 0x0000000e05181223 */ /* 0x004fc80000000002 */
[----:B---3--:R-:W-:-:S07]  /*0890*/  @!P0 FFMA R24, R7, R8, R24 ;  /* 0x0000000807188223 */ /* 0x008fce0000000018 */
.L_x_0:
[----:B------:R-:W0:Y:S01]  /*08a0*/  LDC.64 R4, c[0x0][0x3a0] ;  /* 0x0000e800ff047b82 */ /* 0x000e220000000a00 */
[----:B------:R-:W-:-:S04]  /*08b0*/  IMAD R3, R19, R3, R0 ;  /* 0x0000000313037224 */ /* 0x000fc800078e0200 */
[----:B0-----:R-:W-:-:S05]  /*08c0*/  IMAD.WIDE R2, R3, 0x4, R4 ;  /* 0x0000000403027825 */ /* 0x001fca00078e0204 */
[----:B------:R-:W-:Y:S01]  /*08d0*/  STG.E desc[UR4][R2.64], R24 ;  /* 0x0000001802007986 */ /* 0x000fe2000c101904 */
[----:B------:R-:W-:Y:S05]  /*08e0*/  EXIT ;  /* 0x000000000000794d */ /* 0x000fea0003800000 */
.L_x_4:
[----:B------:R-:W-:-:S00]  /*08f0*/  BRA `(.L_x_4) ;  /* 0xfffffffc00fc7947 */ /* 0x000fc0000383ffff */
[----:B------:R-:W-:-:S00]  /*0900*/  NOP ;  /* 0x0000000000007918 */ /* 0x000fc00000000000 */
[----:B------:R-:W-:-:S00]  /*0910*/  NOP ;  /* 0x0000000000007918 */ /* 0x000fc00000000000 */
[----:B------:R-:W-:-:S00]  /*0920*/  NOP ;  /* 0x0000000000007918 */ /* 0x000fc00000000000 */
[----:B------:R-:W-:-:S00]  /*0930*/  NOP ;  /* 0x0000000000007918 */ /* 0x000fc00000000000 */
[----:B------:R-:W-:-:S00]  /*0940*/  NOP ;  /* 0x0000000000007918 */ /* 0x000fc00000000000 */
[----:B------:R-:W-:-:S00]  /*0950*/  NOP ;  /* 0x0000000000007918 */ /* 0x000fc00000000000 */
[----:B------:R-:W-:-:S00]  /*0960*/  NOP ;  /* 0x0000000000007918 */ /* 0x000fc00000000000 */
[----:B------:R-:W-:-:S00]  /*0970*/  NOP ;  /* 0x0000000000007918 */ /* 0x000fc00000000000 */
.L_x_5:


//--------------------- .nv.shared.reserved.0     --------------------------
	.section	.nv.shared.reserved.0,"aw",@nobits
	.weak		__nv_reservedSMEM_offset_0_alias
	.size		__nv_reservedSMEM_offset_0_alias, 0, 64
	.other		__nv_reservedSMEM_offset_0_alias,@"STO_CUDA_RESERVED_SHARED STV_DEFAULT"
__nv_reservedSMEM_offset_0_alias:
	.zero		0
	.zero		64


//--------------------- .nv.constant0._Z7mysgemmiiiPKfS0_Pf --------------------------
	.section	.nv.constant0._Z7mysgemmiiiPKfS0_Pf,"a",@progbits
	.sectionflags	@""
	.align	4
.nv.constant0._Z7mysgemmiiiPKfS0_Pf:
	.zero		936


//--------------------- SYMBOLS --------------------------

	.type		.nv.reservedSmem.offset0,@object
	.size		.nv.reservedSmem.offset0,0x4
